	.headerflags	@"EF_CUDA_TEXMODE_UNIFIED EF_CUDA_64BIT_ADDRESS EF_CUDA_ACCELERATORS EF_CUDA_SM90 EF_CUDA_VIRTUAL_SM(EF_CUDA_SM90)"
	.elftype	@"ET_EXEC"


//--------------------- .nv.info                  --------------------------
	.section	.nv.info,"",@"SHT_CUDA_INFO"
	.align	4


	//----- nvinfo : EIATTR_REGCOUNT
	.align		4
        /*0000*/ 	.byte	0x04, 0x2f
        /*0002*/ 	.short	(.L_2 - .L_1)
	.align		4
.L_1:
        /*0004*/ 	.word	index@(triton_poi_fused_abs_add_clamp_div_log_mul_neg_pow_sub_tanh_0)
        /*0008*/ 	.word	0x0000000f


	//----- nvinfo : EIATTR_MIN_STACK_SIZE
	.align		4
.L_2:
        /*000c*/ 	.byte	0x04, 0x12
        /*000e*/ 	.short	(.L_4 - .L_3)
	.align		4
.L_3:
        /*0010*/ 	.word	index@(triton_poi_fused_abs_add_clamp_div_log_mul_neg_pow_sub_tanh_0)
        /*0014*/ 	.word	0x00000000


	//----- nvinfo : EIATTR_FRAME_SIZE
	.align		4
.L_4:
        /*0018*/ 	.byte	0x04, 0x11
        /*001a*/ 	.short	(.L_6 - .L_5)
	.align		4
.L_5:
        /*001c*/ 	.word	index@(triton_poi_fused_abs_add_clamp_div_log_mul_neg_pow_sub_tanh_0)
        /*0020*/ 	.word	0x00000000


	//----- nvinfo : EIATTR_MIN_STACK_SIZE
	.align		4
.L_6:
        /*0024*/ 	.byte	0x04, 0x12
        /*0026*/ 	.short	(.L_8 - .L_7)
	.align		4
.L_7:
        /*0028*/ 	.word	index@(triton_poi_fused_abs_add_clamp_div_log_mul_neg_pow_sub_tanh_0)
        /*002c*/ 	.word	0x00000000
.L_8:


//--------------------- .nv.info.triton_poi_fused_abs_add_clamp_div_log_mul_neg_pow_sub_tanh_0 --------------------------
	.section	.nv.info.triton_poi_fused_abs_add_clamp_div_log_mul_neg_pow_sub_tanh_0,"",@"SHT_CUDA_INFO"
	.sectionflags	@""
	.align	4


	//----- nvinfo : EIATTR_CUDA_API_VERSION
	.align		4
        /*0000*/ 	.byte	0x04, 0x37
        /*0002*/ 	.short	(.L_10 - .L_9)
.L_9:
        /*0004*/ 	.word	0x0000007c


	//----- nvinfo : EIATTR_KPARAM_INFO
	.align		4
.L_10:
        /*0008*/ 	.byte	0x04, 0x17
        /*000a*/ 	.short	(.L_12 - .L_11)
.L_11:
        /*000c*/ 	.word	0x00000000
        /*0010*/ 	.short	0x0001
        /*0012*/ 	.short	0x0008
        /*0014*/ 	.byte	0x00, 0xf4, 0x21, 0x00


	//----- nvinfo : EIATTR_KPARAM_INFO
	.align		4
.L_12:
        /*0018*/ 	.byte	0x04, 0x17
        /*001a*/ 	.short	(.L_14 - .L_13)
.L_13:
        /*001c*/ 	.word	0x00000000
        /*0020*/ 	.short	0x0000
        /*0022*/ 	.short	0x0000
        /*0024*/ 	.byte	0x00, 0xf4, 0x21, 0x00


	//----- nvinfo : EIATTR_SPARSE_MMA_MASK
	.align		4
.L_14:
        /*0028*/ 	.byte	0x03, 0x50
        /*002a*/ 	.short	0x0000


	//----- nvinfo : EIATTR_MAXREG_COUNT
	.align		4
        /*002c*/ 	.byte	0x03, 0x1b
        /*002e*/ 	.short	0x00ff


	//----- nvinfo : EIATTR_EXIT_INSTR_OFFSETS
	.align		4
        /*0030*/ 	.byte	0x04, 0x1c
        /*0032*/ 	.short	(.L_16 - .L_15)


	//   ....[0]....
.L_15:
        /*0034*/ 	.word	0x00000650


	//   ....[1]....
        /*0038*/ 	.word	0x00000760


	//----- nvinfo : EIATTR_REQNTID
	.align		4
.L_16:
        /*003c*/ 	.byte	0x04, 0x10
        /*003e*/ 	.short	(.L_18 - .L_17)
.L_17:
        /*0040*/ 	.word	0x00000020
        /*0044*/ 	.word	0x00000001
        /*0048*/ 	.word	0x00000001


	//----- nvinfo : EIATTR_CBANK_PARAM_SIZE
	.align		4
.L_18:
        /*004c*/ 	.byte	0x03, 0x19
        /*004e*/ 	.short	0x0010


	//----- nvinfo : EIATTR_PARAM_CBANK
	.align		4
        /*0050*/ 	.byte	0x04, 0x0a
        /*0052*/ 	.short	(.L_20 - .L_19)
	.align		4
.L_19:
        /*0054*/ 	.word	index@(.nv.constant0.triton_poi_fused_abs_add_clamp_div_log_mul_neg_pow_sub_tanh_0)
        /*0058*/ 	.short	0x0210
        /*005a*/ 	.short	0x0010


	//----- nvinfo : EIATTR_SW_WAR
	.align		4
.L_20:
        /*005c*/ 	.byte	0x04, 0x36
        /*005e*/ 	.short	(.L_22 - .L_21)
.L_21:
        /*0060*/ 	.word	0x00000008
.L_22:


//--------------------- .nv.callgraph             --------------------------
	.section	.nv.callgraph,"",@"SHT_CUDA_CALLGRAPH"
	.align	4
	.sectionentsize	8
	.align		4
        /*0000*/ 	.word	0x00000000
	.align		4
        /*0004*/ 	.word	0xffffffff
	.align		4
        /*0008*/ 	.word	0x00000000
	.align		4
        /*000c*/ 	.word	0xfffffffe
	.align		4
        /*0010*/ 	.word	0x00000000
	.align		4
        /*0014*/ 	.word	0xfffffffd
	.align		4
        /*0018*/ 	.word	0x00000000
	.align		4
        /*001c*/ 	.word	0xfffffffc


//--------------------- .nv.constant4             --------------------------
	.section	.nv.constant4,"a",@progbits
	.align	8
	.align		8
.nv.constant4:
        /*0000*/ 	.dword	_$_str


//--------------------- .text.triton_poi_fused_abs_add_clamp_div_log_mul_neg_pow_sub_tanh_0 --------------------------
	.section	.text.triton_poi_fused_abs_add_clamp_div_log_mul_neg_pow_sub_tanh_0,"ax",@progbits
	.align	128
        .global         triton_poi_fused_abs_add_clamp_div_log_mul_neg_pow_sub_tanh_0
        .type           triton_poi_fused_abs_add_clamp_div_log_mul_neg_pow_sub_tanh_0,@function
        .size           triton_poi_fused_abs_add_clamp_div_log_mul_neg_pow_sub_tanh_0,(.L_x_5 - triton_poi_fused_abs_add_clamp_div_log_mul_neg_pow_sub_tanh_0)
        .other          triton_poi_fused_abs_add_clamp_div_log_mul_neg_pow_sub_tanh_0,@"STO_CUDA_ENTRY STV_DEFAULT"
triton_poi_fused_abs_add_clamp_div_log_mul_neg_pow_sub_tanh_0:
.text.triton_poi_fused_abs_add_clamp_div_log_mul_neg_pow_sub_tanh_0:
[----:B------:R-:W0:Y:S02]  /*0000*/  LDC R1, c[0x0][0x28] ;  /* 0x00000a00ff017b82 */ /* 0x000e240000000800 */
[----:B------:R-:W1:Y:S01]  /*0010*/  LDC.64 R4, c[0x0][0x210] ;  /* 0x00008400ff047b82 */ /* 0x000e620000000a00 */
[----:B------:R-:W-:Y:S02]  /*0020*/  ULDC.64 UR4, c[0x0][0x208] ;  /* 0x0000820000047ab9 */ /* 0x000fe40000000a00 */
[----:B-1----:R-:W2:Y:S04]  /*0030*/  LDG.E R6, desc[UR4][R4.64+0x4] ;  /* 0x0000040404067981 */ /* 0x002ea8000c1e1900 */
[----:B------:R-:W3:Y:S01]  /*0040*/  LDG.E R3, desc[UR4][R4.64] ;  /* 0x0000000404037981 */ /* 0x000ee2000c1e1900 */
[----:B--2---:R-:W-:-:S04]  /*0050*/  FADD R2, RZ, -R6 ;  /* 0x80000006ff027221 */ /* 0x004fc80000000000 */
[----:B------:R-:W-:Y:S01]  /*0060*/  FADD.FTZ R0, |R2|, -RZ ;  /* 0x800000ff02007221 */ /* 0x000fe20000010200 */
[----:B---3--:R-:W-:-:S04]  /*0070*/  FADD R3, RZ, -R3 ;  /* 0x80000003ff037221 */ /* 0x008fc80000000000 */
[----:B------:R-:W-:-:S13]  /*0080*/  FSETP.GE.AND P1, PT, R0, 0.60000002384185791016, PT ;  /* 0x3f19999a0000780b */ /* 0x000fda0003f26000 */
[----:B------:R-:W-:Y:S01]  /*0090*/  @P1 FMUL R8, R0, 2.8853900432586669922 ;  /* 0x4038aa3b00081820 */ /* 0x000fe20000400000 */
[----:B------:R-:W-:Y:S01]  /*00a0*/  @!P1 MOV R12, 0x3c80f082 ;  /* 0x3c80f082000c9802 */ /* 0x000fe20000000f00 */
[----:B------:R-:W-:Y:S01]  /*00b0*/  @!P1 FMUL R7, R2, R2 ;  /* 0x0000000202079220 */ /* 0x000fe20000400000 */
[----:B------:R-:W-:Y:S02]  /*00c0*/  @P1 MOV R10, 0x3f800000 ;  /* 0x3f800000000a1802 */ /* 0x000fe40000000f00 */
[----:B------:R-:W-:Y:S01]  /*00d0*/  @P1 FSETP.GE.AND P0, PT, R0, 9.010913848876953125, PT ;  /* 0x41102cb40000180b */ /* 0x000fe20003f06000 */
[----:B------:R-:W1:Y:S01]  /*00e0*/  @P1 MUFU.EX2 R8, R8 ;  /* 0x0000000800081308 */ /* 0x000e620000000800 */
[----:B------:R-:W-:-:S04]  /*00f0*/  @!P1 FFMA.FTZ R4, R7, R12, -0.052303962409496307373 ;  /* 0xbd563cae07049423 */ /* 0x000fc8000001000c */
[----:B------:R-:W-:-:S04]  /*0100*/  @!P1 FFMA.FTZ R0, R7, R4, 0.1331529766321182251 ;  /* 0x3e08594107009423 */ /* 0x000fc80000010004 */
[----:B------:R-:W-:-:S04]  /*0110*/  @!P1 FFMA.FTZ R0, R7, R0, -0.33332768082618713379 ;  /* 0xbeaaa9ed07009423 */ /* 0x000fc80000010000 */
[----:B------:R-:W-:Y:S01]  /*0120*/  @!P1 FFMA.FTZ R7, R7, R0, RZ ;  /* 0x0000000007079223 */ /* 0x000fe200000100ff */
[----:B------:R-:W-:Y:S01]  /*0130*/  FADD R0, R3, -7 ;  /* 0xc0e0000003007421 */ /* 0x000fe20000000000 */
[----:B-1----:R-:W-:Y:S01]  /*0140*/  @P1 FADD R9, R8, 1 ;  /* 0x3f80000008091421 */ /* 0x002fe20000000000 */
[----:B------:R-:W-:-:S05]  /*0150*/  HFMA2.MMA R8, -RZ, RZ, 1.5048828125, 33.21875 ;  /* 0x3e055027ff087435 */ /* 0x000fca00000001ff */
[----:B------:R-:W1:Y:S02]  /*0160*/  @P1 MUFU.RCP R9, R9 ;  /* 0x0000000900091308 */ /* 0x000e640000001000 */
[----:B-1----:R-:W-:-:S05]  /*0170*/  @P1 FFMA.FTZ R5, R9, -2, R10 ;  /* 0xc000000009051823 */ /* 0x002fca000001000a */
[----:B------:R-:W-:-:S04]  /*0180*/  @P1 FSEL R5, R5, 1, !P0 ;  /* 0x3f80000005051808 */ /* 0x000fc80004000000 */
[----:B------:R-:W-:Y:S01]  /*0190*/  @P1 LOP3.LUT R5, R5, 0x80000000, R2, 0xf8, !PT ;  /* 0x8000000005051812 */ /* 0x000fe200078ef802 */
[----:B------:R-:W-:-:S04]  /*01a0*/  @!P1 FFMA.FTZ R5, R2, R7, R2 ;  /* 0x0000000702059223 */ /* 0x000fc80000010002 */
[----:B------:R-:W-:-:S05]  /*01b0*/  FFMA R0, R0, 0.5, -R5 ;  /* 0x3f00000000007823 */ /* 0x000fca0000000805 */
[C---:B------:R-:W-:Y:S02]  /*01c0*/  FSETP.GT.AND P0, PT, |R0|.reuse, 4.9999998736893758178e-06, PT ;  /* 0x36a7c5ac0000780b */ /* 0x040fe40003f04200 */
[C---:B------:R-:W-:Y:S02]  /*01d0*/  FSETP.NAN.AND P1, PT, R0.reuse, R0, PT ;  /* 0x000000000000720b */ /* 0x040fe40003f28000 */
[----:B------:R-:W-:-:S04]  /*01e0*/  FSEL R5, |R0|, 4.9999998736893758178e-06, P0 ;  /* 0x36a7c5ac00057808 */ /* 0x000fc80000000200 */
[----:B------:R-:W-:-:S04]  /*01f0*/  FSEL R4, |R0|, R5, P1 ;  /* 0x0000000500047208 */ /* 0x000fc80000800200 */
[----:B------:R-:W-:-:S13]  /*0200*/  FSETP.GEU.AND P0, PT, R4, 1.175494350822287508e-38, PT ;  /* 0x008000000400780b */ /* 0x000fda0003f0e000 */
[----:B------:R-:W-:-:S05]  /*0210*/  @!P0 FMUL R4, R4, 8388608 ;  /* 0x4b00000004048820 */ /* 0x000fca0000400000 */
[----:B------:R-:W-:Y:S02]  /*0220*/  IADD3 R0, R4, -0x3f2aaaab, RZ ;  /* 0xc0d5555504007810 */ /* 0x000fe40007ffe0ff */
[----:B------:R-:W-:Y:S02]  /*0230*/  ISETP.GE.U32.AND P1, PT, R4, 0x7f800000, PT ;  /* 0x7f8000000400780c */ /* 0x000fe40003f26070 */
[----:B------:R-:W-:-:S04]  /*0240*/  LOP3.LUT R5, R0, 0xff800000, RZ, 0xc0, !PT ;  /* 0xff80000000057812 */ /* 0x000fc800078ec0ff */
[----:B------:R-:W-:Y:S02]  /*0250*/  IADD3 R0, R4, -R5, RZ ;  /* 0x8000000504007210 */ /* 0x000fe40007ffe0ff */
[----:B------:R-:W-:-:S03]  /*0260*/  I2FP.F32.S32 R5, R5 ;  /* 0x0000000500057245 */ /* 0x000fc60000201400 */
[----:B------:R-:W-:Y:S02]  /*0270*/  FADD R7, R0, -1 ;  /* 0xbf80000000077421 */ /* 0x000fe40000000000 */
[----:B------:R-:W-:Y:S02]  /*0280*/  @P1 MOV R9, 0x7f800000 ;  /* 0x7f80000000091802 */ /* 0x000fe40000000f00 */
[----:B------:R-:W-:Y:S01]  /*0290*/  FFMA.FTZ R0, R7, -R8, 0.14084610342979431152 ;  /* 0x3e1039f607007423 */ /* 0x000fe20000010808 */
[----:B------:R-:W-:-:S03]  /*02a0*/  FMUL R8, R6, 0.5 ;  /* 0x3f00000006087820 */ /* 0x000fc60000400000 */
[----:B------:R-:W-:Y:S01]  /*02b0*/  FFMA.FTZ R0, R7, R0, -0.12148627638816833496 ;  /* 0xbdf8cdcc07007423 */ /* 0x000fe20000010000 */
[----:B------:R-:W-:-:S03]  /*02c0*/  FADD.FTZ R10, |R8|, -RZ ;  /* 0x800000ff080a7221 */ /* 0x000fc60000010200 */
[----:B------:R-:W-:-:S04]  /*02d0*/  FFMA.FTZ R0, R7, R0, 0.13980610668659210205 ;  /* 0x3e0f295507007423 */ /* 0x000fc80000010000 */
[----:B------:R-:W-:-:S04]  /*02e0*/  FFMA.FTZ R0, R7, R0, -0.16684235632419586182 ;  /* 0xbe2ad8b907007423 */ /* 0x000fc80000010000 */
[----:B------:R-:W-:-:S04]  /*02f0*/  FFMA.FTZ R0, R7, R0, 0.20012299716472625732 ;  /* 0x3e4ced0b07007423 */ /* 0x000fc80000010000 */
[----:B------:R-:W-:-:S04]  /*0300*/  FFMA.FTZ R0, R7, R0, -0.24999669194221496582 ;  /* 0xbe7fff2207007423 */ /* 0x000fc80000010000 */
[----:B------:R-:W-:-:S04]  /*0310*/  FFMA.FTZ R0, R7, R0, 0.33333182334899902344 ;  /* 0x3eaaaa7807007423 */ /* 0x000fc80000010000 */
[C---:B------:R-:W-:Y:S01]  /*0320*/  FFMA.FTZ R6, R7.reuse, R0, -0.5 ;  /* 0xbf00000007067423 */ /* 0x040fe20000010000 */
[----:B------:R-:W-:Y:S02]  /*0330*/  FSEL R0, RZ, -23, P0 ;  /* 0xc1b80000ff007808 */ /* 0x000fe40000000000 */
[----:B------:R-:W-:Y:S01]  /*0340*/  FSETP.GE.AND P0, PT, R10, 0.60000002384185791016, PT ;  /* 0x3f19999a0a00780b */ /* 0x000fe20003f06000 */
[----:B------:R-:W-:Y:S02]  /*0350*/  FMUL R6, R7, R6 ;  /* 0x0000000607067220 */ /* 0x000fe40000400000 */
[----:B------:R-:W-:Y:S02]  /*0360*/  FFMA.FTZ R0, R5, 1.1920928955078125e-07, R0 ;  /* 0x3400000005007823 */ /* 0x000fe40000010000 */
[----:B------:R-:W-:-:S04]  /*0370*/  FFMA.FTZ R7, R7, R6, R7 ;  /* 0x0000000607077223 */ /* 0x000fc80000010007 */
[----:B------:R-:W-:Y:S01]  /*0380*/  FFMA.FTZ R5, R0, 0.69314718246459960938, R7 ;  /* 0x3f31721800057823 */ /* 0x000fe20000010007 */
[----:B------:R-:W-:-:S03]  /*0390*/  @P1 FFMA.FTZ R5, R4, R9, +INF ;  /* 0x7f80000004051423 */ /* 0x000fc60000010009 */
[----:B------:R-:W-:Y:S05]  /*03a0*/  @!P0 BRA `(.L_x_0) ;  /* 0x0000000000288947 */ /* 0x000fea0003800000 */
[C---:B------:R-:W-:Y:S01]  /*03b0*/  FMUL R0, R10.reuse, 2.8853900432586669922 ;  /* 0x4038aa3b0a007820 */ /* 0x040fe20000400000 */
[----:B------:R-:W-:Y:S02]  /*03c0*/  MOV R7, 0x3f800000 ;  /* 0x3f80000000077802 */ /* 0x000fe40000000f00 */
[----:B------:R-:W-:-:S03]  /*03d0*/  FSETP.GE.AND P0, PT, R10, 9.010913848876953125, PT ;  /* 0x41102cb40a00780b */ /* 0x000fc60003f06000 */
[----:B------:R-:W1:Y:S02]  /*03e0*/  MUFU.EX2 R0, R0 ;  /* 0x0000000000007308 */ /* 0x000e640000000800 */
[----:B-1----:R-:W-:-:S06]  /*03f0*/  FADD R6, R0, 1 ;  /* 0x3f80000000067421 */ /* 0x002fcc0000000000 */
[----:B------:R-:W1:Y:S02]  /*0400*/  MUFU.RCP R6, R6 ;  /* 0x0000000600067308 */ /* 0x000e640000001000 */
[----:B-1----:R-:W-:-:S05]  /*0410*/  FFMA.FTZ R7, R6, -2, R7 ;  /* 0xc000000006077823 */ /* 0x002fca0000010007 */
[----:B------:R-:W-:-:S04]  /*0420*/  FSEL R7, R7, 1, !P0 ;  /* 0x3f80000007077808 */ /* 0x000fc80004000000 */
[----:B------:R-:W-:Y:S01]  /*0430*/  LOP3.LUT R8, R7, 0x80000000, R8, 0xf8, !PT ;  /* 0x8000000007087812 */ /* 0x000fe200078ef808 */
[----:B------:R-:W-:Y:S06]  /*0440*/  BRA `(.L_x_1) ;  /* 0x00000000001c7947 */ /* 0x000fec0003800000 */
.L_x_0:
[----:B------:R-:W-:Y:S01]  /*0450*/  MOV R0, 0x3c80f082 ;  /* 0x3c80f08200007802 */ /* 0x000fe20000000f00 */
[----:B------:R-:W-:-:S04]  /*0460*/  FMUL R7, R8, R8 ;  /* 0x0000000808077220 */ /* 0x000fc80000400000 */
[----:B------:R-:W-:-:S04]  /*0470*/  FFMA.FTZ R0, R7, R0, -0.052303962409496307373 ;  /* 0xbd563cae07007423 */ /* 0x000fc80000010000 */
[----:B------:R-:W-:-:S04]  /*0480*/  FFMA.FTZ R0, R7, R0, 0.1331529766321182251 ;  /* 0x3e08594107007423 */ /* 0x000fc80000010000 */
[----:B------:R-:W-:-:S04]  /*0490*/  FFMA.FTZ R0, R7, R0, -0.33332768082618713379 ;  /* 0xbeaaa9ed07007423 */ /* 0x000fc80000010000 */
[----:B------:R-:W-:-:S04]  /*04a0*/  FFMA.FTZ R7, R7, R0, RZ ;  /* 0x0000000007077223 */ /* 0x000fc800000100ff */
[----:B------:R-:W-:-:S07]  /*04b0*/  FFMA.FTZ R8, R8, R7, R8 ;  /* 0x0000000708087223 */ /* 0x000fce0000010008 */
.L_x_1:
[----:B------:R-:W-:-:S04]  /*04c0*/  FMUL R6, R2, 0.5 ;  /* 0x3f00000002067820 */ /* 0x000fc80000400000 */
[----:B------:R-:W-:-:S05]  /*04d0*/  FADD.FTZ R10, |R6|, -RZ ;  /* 0x800000ff060a7221 */ /* 0x000fca0000010200 */
[----:B------:R-:W-:-:S13]  /*04e0*/  FSETP.GE.AND P0, PT, R10, 0.60000002384185791016, PT ;  /* 0x3f19999a0a00780b */ /* 0x000fda0003f06000 */
[----:B------:R-:W-:Y:S05]  /*04f0*/  @!P0 BRA `(.L_x_2) ;  /* 0x0000000000288947 */ /* 0x000fea0003800000 */
[C---:B------:R-:W-:Y:S01]  /*0500*/  FMUL R7, R10.reuse, 2.8853900432586669922 ;  /* 0x4038aa3b0a077820 */ /* 0x040fe20000400000 */
[----:B------:R-:W-:Y:S01]  /*0510*/  HFMA2.MMA R0, -RZ, RZ, 1.875, 0 ;  /* 0x3f800000ff007435 */ /* 0x000fe200000001ff */
[----:B------:R-:W-:-:S04]  /*0520*/  FSETP.GE.AND P0, PT, R10, 9.010913848876953125, PT ;  /* 0x41102cb40a00780b */ /* 0x000fc80003f06000 */
[----:B------:R-:W1:Y:S02]  /*0530*/  MUFU.EX2 R7, R7 ;  /* 0x0000000700077308 */ /* 0x000e640000000800 */
[----:B-1----:R-:W-:-:S06]  /*0540*/  FADD R9, R7, 1 ;  /* 0x3f80000007097421 */ /* 0x002fcc0000000000 */
[----:B------:R-:W1:Y:S02]  /*0550*/  MUFU.RCP R9, R9 ;  /* 0x0000000900097308 */ /* 0x000e640000001000 */
[----:B-1----:R-:W-:-:S05]  /*0560*/  FFMA.FTZ R0, R9, -2, R0 ;  /* 0xc000000009007823 */ /* 0x002fca0000010000 */
[----:B------:R-:W-:-:S04]  /*0570*/  FSEL R11, R0, 1, !P0 ;  /* 0x3f800000000b7808 */ /* 0x000fc80004000000 */
[----:B------:R-:W-:Y:S01]  /*0580*/  LOP3.LUT R0, R11, 0x80000000, R6, 0xf8, !PT ;  /* 0x800000000b007812 */ /* 0x000fe200078ef806 */
[----:B------:R-:W-:Y:S06]  /*0590*/  BRA `(.L_x_3) ;  /* 0x00000000001c7947 */ /* 0x000fec0003800000 */
.L_x_2:
[----:B------:R-:W-:Y:S01]  /*05a0*/  MOV R0, 0x3c80f082 ;  /* 0x3c80f08200007802 */ /* 0x000fe20000000f00 */
[----:B------:R-:W-:-:S04]  /*05b0*/  FMUL R7, R6, R6 ;  /* 0x0000000606077220 */ /* 0x000fc80000400000 */
[----:B------:R-:W-:-:S04]  /*05c0*/  FFMA.FTZ R0, R7, R0, -0.052303962409496307373 ;  /* 0xbd563cae07007423 */ /* 0x000fc80000010000 */
[----:B------:R-:W-:-:S04]  /*05d0*/  FFMA.FTZ R0, R7, R0, 0.1331529766321182251 ;  /* 0x3e08594107007423 */ /* 0x000fc80000010000 */
[----:B------:R-:W-:-:S04]  /*05e0*/  FFMA.FTZ R0, R7, R0, -0.33332768082618713379 ;  /* 0xbeaaa9ed07007423 */ /* 0x000fc80000010000 */
[----:B------:R-:W-:-:S04]  /*05f0*/  FFMA.FTZ R7, R7, R0, RZ ;  /* 0x0000000007077223 */ /* 0x000fc800000100ff */
[----:B------:R-:W-:-:S07]  /*0600*/  FFMA.FTZ R0, R6, R7, R6 ;  /* 0x0000000706007223 */ /* 0x000fce0000010006 */
.L_x_3:
[----:B------:R-:W1:Y:S01]  /*0610*/  S2R R6, SR_TID.X ;  /* 0x0000000000067919 */ /* 0x000e620000002100 */
[----:B------:R-:W-:-:S04]  /*0620*/  FADD R2, R2, -8 ;  /* 0xc100000002027421 */ /* 0x000fc80000000000 */
[----:B------:R-:W-:Y:S01]  /*0630*/  FMUL R2, R2, R2 ;  /* 0x0000000202027220 */ /* 0x000fe20000400000 */
[----:B-1----:R-:W-:-:S13]  /*0640*/  LOP3.LUT P0, RZ, R6, 0x1f, RZ, 0xc0, !PT ;  /* 0x0000001f06ff7812 */ /* 0x002fda000780c0ff */
[----:B------:R-:W-:Y:S05]  /*0650*/  @P0 EXIT ;  /* 0x000000000000094d */ /* 0x000fea0003800000 */
[----:B------:R-:W0:Y:S01]  /*0660*/  LDC.64 R6, c[0x0][0x218] ;  /* 0x00008600ff067b82 */ /* 0x000e220000000a00 */
[----:B------:R-:W-:Y:S01]  /*0670*/  HFMA2.MMA R9, -RZ, RZ, 1.44921875, -19.203125 ;  /* 0x3dcccccdff097435 */ /* 0x000fe200000001ff */
[----:B------:R-:W-:Y:S01]  /*0680*/  FADD R3, R3, 7 ;  /* 0x40e0000003037421 */ /* 0x000fe20000000000 */
[----:B------:R-:W-:Y:S01]  /*0690*/  FMUL R2, R2, 0.10000000149011611938 ;  /* 0x3dcccccd02027820 */ /* 0x000fe20000400000 */
[----:B------:R-:W-:Y:S01]  /*06a0*/  FSETP.GTU.AND P1, PT, R0, RZ, PT ;  /* 0x000000ff0000720b */ /* 0x000fe20003f2c000 */
[----:B------:R-:W-:Y:S01]  /*06b0*/  FADD R5, R5, 6 ;  /* 0x40c0000005057421 */ /* 0x000fe20000000000 */
[----:B------:R-:W-:Y:S01]  /*06c0*/  FSETP.NEU.AND P0, PT, R4, RZ, PT ;  /* 0x000000ff0400720b */ /* 0x000fe20003f0d000 */
[----:B------:R-:W-:Y:S01]  /*06d0*/  FFMA R2, R3, R3, R2 ;  /* 0x0000000303027223 */ /* 0x000fe20000000002 */
[----:B------:R-:W-:Y:S02]  /*06e0*/  FSETP.GTU.AND P2, PT, R8, RZ, PT ;  /* 0x000000ff0800720b */ /* 0x000fe40003f4c000 */
[----:B------:R-:W-:Y:S01]  /*06f0*/  FSEL R3, R0, RZ, P1 ;  /* 0x000000ff00037208 */ /* 0x000fe20000800000 */
[----:B------:R-:W-:Y:S01]  /*0700*/  FFMA R2, R2, R9, -20 ;  /* 0xc1a0000002027423 */ /* 0x000fe20000000009 */
[----:B------:R-:W-:-:S02]  /*0710*/  FSEL R5, R5, -INF , P0 ;  /* 0xff80000005057808 */ /* 0x000fc40000000000 */
[----:B------:R-:W-:Y:S01]  /*0720*/  FSEL R8, R8, RZ, P2 ;  /* 0x000000ff08087208 */ /* 0x000fe20001000000 */
[----:B------:R-:W-:-:S04]  /*0730*/  FMUL R2, R2, R3 ;  /* 0x0000000302027220 */ /* 0x000fc80000400000 */
[----:B------:R-:W-:-:S05]  /*0740*/  FFMA R5, R5, R8, R2 ;  /* 0x0000000805057223 */ /* 0x000fca0000000002 */
[----:B0-----:R-:W-:Y:S01]  /*0750*/  STG.E desc[UR4][R6.64], R5 ;  /* 0x0000000506007986 */ /* 0x001fe2000c101904 */
[----:B------:R-:W-:Y:S05]  /*0760*/  EXIT ;  /* 0x000000000000794d */ /* 0x000fea0003800000 */
.L_x_4:
[----:B------:R-:W-:-:S00]  /*0770*/  BRA `(.L_x_4) ;  /* 0xfffffffc00fc7947 */ /* 0x000fc0000383ffff */
[----:B------:R-:W-:-:S00]  /*0780*/  NOP ;  /* 0x0000000000007918 */ /* 0x000fc00000000000 */
[----:B------:R-:W-:-:S00]  /*0790*/  NOP ;  /* 0x0000000000007918 */ /* 0x000fc00000000000 */
[----:B------:R-:W-:-:S00]  /*07a0*/  NOP ;  /* 0x0000000000007918 */ /* 0x000fc00000000000 */
[----:B------:R-:W-:-:S00]  /*07b0*/  NOP ;  /* 0x0000000000007918 */ /* 0x000fc00000000000 */
[----:B------:R-:W-:-:S00]  /*07c0*/  NOP ;  /* 0x0000000000007918 */ /* 0x000fc00000000000 */
[----:B------:R-:W-:-:S00]  /*07d0*/  NOP ;  /* 0x0000000000007918 */ /* 0x000fc00000000000 */
[----:B------:R-:W-:-:S00]  /*07e0*/  NOP ;  /* 0x0000000000007918 */ /* 0x000fc00000000000 */
[----:B------:R-:W-:-:S00]  /*07f0*/  NOP ;  /* 0x0000000000007918 */ /* 0x000fc00000000000 */
.L_x_5:


//--------------------- .nv.global.init           --------------------------
	.section	.nv.global.init,"aw",@progbits
.nv.global.init:
	.type		_$_str,@object
	.size		_$_str,(.L_0 - _$_str)
_$_str:
        /*0000*/ 	.byte	0x5f, 0x5f, 0x43, 0x55, 0x44, 0x41, 0x5f, 0x46, 0x54, 0x5a, 0x00
.L_0:


//--------------------- .nv.constant0.triton_poi_fused_abs_add_clamp_div_log_mul_neg_pow_sub_tanh_0 --------------------------
	.section	.nv.constant0.triton_poi_fused_abs_add_clamp_div_log_mul_neg_pow_sub_tanh_0,"a",@progbits
	.sectionflags	@""
	.align	4
.nv.constant0.triton_poi_fused_abs_add_clamp_div_log_mul_neg_pow_sub_tanh_0:
	.zero		544
